	.headerflags	@"EF_CUDA_TEXMODE_UNIFIED EF_CUDA_64BIT_ADDRESS EF_CUDA_ACCELERATORS EF_CUDA_SM90 EF_CUDA_VIRTUAL_SM(EF_CUDA_SM90)"
	.elftype	@"ET_EXEC"


//--------------------- .nv.info                  --------------------------
	.section	.nv.info,"",@"SHT_CUDA_INFO"
	.align	4


	//----- nvinfo : EIATTR_REGCOUNT
	.align		4
        /*0000*/ 	.byte	0x04, 0x2f
        /*0002*/ 	.short	(.L_3 - .L_2)
	.align		4
.L_2:
        /*0004*/ 	.word	index@(triton_poi_fused__native_batch_norm_legit_no_training_add_relu_10)
        /*0008*/ 	.word	0x0000001e


	//----- nvinfo : EIATTR_MIN_STACK_SIZE
	.align		4
.L_3:
        /*000c*/ 	.byte	0x04, 0x12
        /*000e*/ 	.short	(.L_5 - .L_4)
	.align		4
.L_4:
        /*0010*/ 	.word	index@(triton_poi_fused__native_batch_norm_legit_no_training_add_relu_10)
        /*0014*/ 	.word	0x00000000


	//----- nvinfo : EIATTR_FRAME_SIZE
	.align		4
.L_5:
        /*0018*/ 	.byte	0x04, 0x11
        /*001a*/ 	.short	(.L_7 - .L_6)
	.align		4
.L_6:
        /*001c*/ 	.word	index@(triton_poi_fused__native_batch_norm_legit_no_training_add_relu_10)
        /*0020*/ 	.word	0x00000000


	//----- nvinfo : EIATTR_MIN_STACK_SIZE
	.align		4
.L_7:
        /*0024*/ 	.byte	0x04, 0x12
        /*0026*/ 	.short	(.L_9 - .L_8)
	.align		4
.L_8:
        /*0028*/ 	.word	index@(triton_poi_fused__native_batch_norm_legit_no_training_add_relu_10)
        /*002c*/ 	.word	0x00000000
.L_9:


//--------------------- .nv.info.triton_poi_fused__native_batch_norm_legit_no_training_add_relu_10 --------------------------
	.section	.nv.info.triton_poi_fused__native_batch_norm_legit_no_training_add_relu_10,"",@"SHT_CUDA_INFO"
	.sectionflags	@""
	.align	4


	//----- nvinfo : EIATTR_CUDA_API_VERSION
	.align		4
        /*0000*/ 	.byte	0x04, 0x37
        /*0002*/ 	.short	(.L_11 - .L_10)
.L_10:
        /*0004*/ 	.word	0x0000007c


	//----- nvinfo : EIATTR_KPARAM_INFO
	.align		4
.L_11:
        /*0008*/ 	.byte	0x04, 0x17
        /*000a*/ 	.short	(.L_13 - .L_12)
.L_12:
        /*000c*/ 	.word	0x00000000
        /*0010*/ 	.short	0x0007
        /*0012*/ 	.short	0x0038
        /*0014*/ 	.byte	0x00, 0xf0, 0x11, 0x00


	//----- nvinfo : EIATTR_KPARAM_INFO
	.align		4
.L_13:
        /*0018*/ 	.byte	0x04, 0x17
        /*001a*/ 	.short	(.L_15 - .L_14)
.L_14:
        /*001c*/ 	.word	0x00000000
        /*0020*/ 	.short	0x0006
        /*0022*/ 	.short	0x0030
        /*0024*/ 	.byte	0x00, 0xf4, 0x21, 0x00


	//----- nvinfo : EIATTR_KPARAM_INFO
	.align		4
.L_15:
        /*0028*/ 	.byte	0x04, 0x17
        /*002a*/ 	.short	(.L_17 - .L_16)
.L_16:
        /*002c*/ 	.word	0x00000000
        /*0030*/ 	.short	0x0005
        /*0032*/ 	.short	0x0028
        /*0034*/ 	.byte	0x00, 0xf4, 0x21, 0x00


	//----- nvinfo : EIATTR_KPARAM_INFO
	.align		4
.L_17:
        /*0038*/ 	.byte	0x04, 0x17
        /*003a*/ 	.short	(.L_19 - .L_18)
.L_18:
        /*003c*/ 	.word	0x00000000
        /*0040*/ 	.short	0x0004
        /*0042*/ 	.short	0x0020
        /*0044*/ 	.byte	0x00, 0xf4, 0x21, 0x00


	//----- nvinfo : EIATTR_KPARAM_INFO
	.align		4
.L_19:
        /*0048*/ 	.byte	0x04, 0x17
        /*004a*/ 	.short	(.L_21 - .L_20)
.L_20:
        /*004c*/ 	.word	0x00000000
        /*0050*/ 	.short	0x0003
        /*0052*/ 	.short	0x0018
        /*0054*/ 	.byte	0x00, 0xf4, 0x21, 0x00


	//----- nvinfo : EIATTR_KPARAM_INFO
	.align		4
.L_21:
        /*0058*/ 	.byte	0x04, 0x17
        /*005a*/ 	.short	(.L_23 - .L_22)
.L_22:
        /*005c*/ 	.word	0x00000000
        /*0060*/ 	.short	0x0002
        /*0062*/ 	.short	0x0010
        /*0064*/ 	.byte	0x00, 0xf4, 0x21, 0x00


	//----- nvinfo : EIATTR_KPARAM_INFO
	.align		4
.L_23:
        /*0068*/ 	.byte	0x04, 0x17
        /*006a*/ 	.short	(.L_25 - .L_24)
.L_24:
        /*006c*/ 	.word	0x00000000
        /*0070*/ 	.short	0x0001
        /*0072*/ 	.short	0x0008
        /*0074*/ 	.byte	0x00, 0xf4, 0x21, 0x00


	//----- nvinfo : EIATTR_KPARAM_INFO
	.align		4
.L_25:
        /*0078*/ 	.byte	0x04, 0x17
        /*007a*/ 	.short	(.L_27 - .L_26)
.L_26:
        /*007c*/ 	.word	0x00000000
        /*0080*/ 	.short	0x0000
        /*0082*/ 	.short	0x0000
        /*0084*/ 	.byte	0x00, 0xf4, 0x21, 0x00


	//----- nvinfo : EIATTR_SPARSE_MMA_MASK
	.align		4
.L_27:
        /*0088*/ 	.byte	0x03, 0x50
        /*008a*/ 	.short	0x0000


	//----- nvinfo : EIATTR_MAXREG_COUNT
	.align		4
        /*008c*/ 	.byte	0x03, 0x1b
        /*008e*/ 	.short	0x00ff


	//----- nvinfo : EIATTR_EXIT_INSTR_OFFSETS
	.align		4
        /*0090*/ 	.byte	0x04, 0x1c
        /*0092*/ 	.short	(.L_29 - .L_28)


	//   ....[0]....
.L_28:
        /*0094*/ 	.word	0x00000620


	//----- nvinfo : EIATTR_REQNTID
	.align		4
.L_29:
        /*0098*/ 	.byte	0x04, 0x10
        /*009a*/ 	.short	(.L_31 - .L_30)
.L_30:
        /*009c*/ 	.word	0x00000080
        /*00a0*/ 	.word	0x00000001
        /*00a4*/ 	.word	0x00000001


	//----- nvinfo : EIATTR_CBANK_PARAM_SIZE
	.align		4
.L_31:
        /*00a8*/ 	.byte	0x03, 0x19
        /*00aa*/ 	.short	0x003c


	//----- nvinfo : EIATTR_PARAM_CBANK
	.align		4
        /*00ac*/ 	.byte	0x04, 0x0a
        /*00ae*/ 	.short	(.L_33 - .L_32)
	.align		4
.L_32:
        /*00b0*/ 	.word	index@(.nv.constant0.triton_poi_fused__native_batch_norm_legit_no_training_add_relu_10)
        /*00b4*/ 	.short	0x0210
        /*00b6*/ 	.short	0x003c


	//----- nvinfo : EIATTR_SW_WAR
	.align		4
.L_33:
        /*00b8*/ 	.byte	0x04, 0x36
        /*00ba*/ 	.short	(.L_35 - .L_34)
.L_34:
        /*00bc*/ 	.word	0x00000008
.L_35:


//--------------------- .nv.callgraph             --------------------------
	.section	.nv.callgraph,"",@"SHT_CUDA_CALLGRAPH"
	.align	4
	.sectionentsize	8
	.align		4
        /*0000*/ 	.word	0x00000000
	.align		4
        /*0004*/ 	.word	0xffffffff
	.align		4
        /*0008*/ 	.word	0x00000000
	.align		4
        /*000c*/ 	.word	0xfffffffe
	.align		4
        /*0010*/ 	.word	0x00000000
	.align		4
        /*0014*/ 	.word	0xfffffffd
	.align		4
        /*0018*/ 	.word	0x00000000
	.align		4
        /*001c*/ 	.word	0xfffffffc


//--------------------- .nv.constant4             --------------------------
	.section	.nv.constant4,"a",@progbits
	.align	8
	.align		8
.nv.constant4:
        /*0000*/ 	.dword	_$_str
	.align		8
        /*0008*/ 	.dword	_$_str_$_2


//--------------------- .text.triton_poi_fused__native_batch_norm_legit_no_training_add_relu_10 --------------------------
	.section	.text.triton_poi_fused__native_batch_norm_legit_no_training_add_relu_10,"ax",@progbits
	.align	128
        .global         triton_poi_fused__native_batch_norm_legit_no_training_add_relu_10
        .type           triton_poi_fused__native_batch_norm_legit_no_training_add_relu_10,@function
        .size           triton_poi_fused__native_batch_norm_legit_no_training_add_relu_10,(.L_x_1 - triton_poi_fused__native_batch_norm_legit_no_training_add_relu_10)
        .other          triton_poi_fused__native_batch_norm_legit_no_training_add_relu_10,@"STO_CUDA_ENTRY STV_DEFAULT"
triton_poi_fused__native_batch_norm_legit_no_training_add_relu_10:
.text.triton_poi_fused__native_batch_norm_legit_no_training_add_relu_10:
[----:B------:R-:W-:Y:S01]  /*0000*/  LDC R1, c[0x0][0x28] ;  /* 0x00000a00ff017b82 */ /* 0x000fe20000000800 */
[----:B------:R-:W1:Y:S07]  /*0010*/  S2R R0, SR_TID.X ;  /* 0x0000000000007919 */ /* 0x000e6e0000002100 */
[----:B------:R-:W2:Y:S01]  /*0020*/  LDC.64 R4, c[0x0][0x220] ;  /* 0x00008800ff047b82 */ /* 0x000ea20000000a00 */
[----:B------:R-:W-:Y:S01]  /*0030*/  ULDC.64 UR4, c[0x0][0x208] ;  /* 0x0000820000047ab9 */ /* 0x000fe20000000a00 */
[----:B------:R-:W3:Y:S06]  /*0040*/  S2R R7, SR_CTAID.X ;  /* 0x0000000000077919 */ /* 0x000eec0000002500 */
[----:B------:R-:W4:Y:S08]  /*0050*/  LDC.64 R8, c[0x0][0x210] ;  /* 0x00008400ff087b82 */ /* 0x000f300000000a00 */
[----:B------:R-:W5:Y:S08]  /*0060*/  LDC.64 R12, c[0x0][0x218] ;  /* 0x00008600ff0c7b82 */ /* 0x000f700000000a00 */
[----:B------:R-:W5:Y:S01]  /*0070*/  LDC.64 R16, c[0x0][0x228] ;  /* 0x00008a00ff107b82 */ /* 0x000f620000000a00 */
[----:B-1----:R-:W-:-:S07]  /*0080*/  SHF.L.U32 R0, R0, 0x2, RZ ;  /* 0x0000000200007819 */ /* 0x002fce00000006ff */
[----:B------:R-:W1:Y:S01]  /*0090*/  LDC.64 R20, c[0x0][0x230] ;  /* 0x00008c00ff147b82 */ /* 0x000e620000000a00 */
[----:B---3--:R-:W-:Y:S02]  /*00a0*/  SHF.R.S32.HI R3, RZ, 0x16, R7 ;  /* 0x00000016ff037819 */ /* 0x008fe40000011407 */
[----:B------:R-:W-:Y:S02]  /*00b0*/  LOP3.LUT R0, R0, 0x1fc, RZ, 0xc0, !PT ;  /* 0x000001fc00007812 */ /* 0x000fe400078ec0ff */
[----:B------:R-:W-:-:S03]  /*00c0*/  SGXT R3, R3, 0x1 ;  /* 0x000000010303781a */ /* 0x000fc60000000200 */
[----:B------:R-:W3:Y:S01]  /*00d0*/  LDC.64 R24, c[0x0][0x238] ;  /* 0x00008e00ff187b82 */ /* 0x000ee20000000a00 */
[----:B------:R-:W-:-:S04]  /*00e0*/  LEA R0, R7, R0, 0x9 ;  /* 0x0000000007007211 */ /* 0x000fc800078e48ff */
[----:B------:R-:W-:-:S04]  /*00f0*/  LEA.HI R3, R3, R0, RZ, 0x6 ;  /* 0x0000000003037211 */ /* 0x000fc800078f30ff */
[----:B------:R-:W-:-:S04]  /*0100*/  LOP3.LUT R3, R3, 0xffffffc0, RZ, 0xc0, !PT ;  /* 0xffffffc003037812 */ /* 0x000fc800078ec0ff */
[----:B------:R-:W-:-:S05]  /*0110*/  IADD3 R2, R0, -R3, RZ ;  /* 0x8000000300027210 */ /* 0x000fca0007ffe0ff */
[----:B--2---:R-:W-:-:S06]  /*0120*/  IMAD.WIDE R4, R2, 0x4, R4 ;  /* 0x0000000402047825 */ /* 0x004fcc00078e0204 */
[----:B------:R-:W2:Y:S01]  /*0130*/  LDG.E.EL.128 R4, desc[UR4][R4.64] ;  /* 0x0000000404047981 */ /* 0x000ea2000c2e1d00 */
[----:B----4-:R-:W-:-:S04]  /*0140*/  IMAD.WIDE R8, R0, 0x4, R8 ;  /* 0x0000000400087825 */ /* 0x010fc800078e0208 */
[C---:B-----5:R-:W-:Y:S02]  /*0150*/  IMAD.WIDE R12, R2.reuse, 0x4, R12 ;  /* 0x00000004020c7825 */ /* 0x060fe400078e020c */
[----:B------:R-:W4:Y:S04]  /*0160*/  LDG.E.128 R8, desc[UR4][R8.64] ;  /* 0x0000000408087981 */ /* 0x000f28000c1e1d00 */
[----:B------:R-:W4:Y:S01]  /*0170*/  LDG.E.EL.128 R12, desc[UR4][R12.64] ;  /* 0x000000040c0c7981 */ /* 0x000f22000c2e1d00 */
[----:B0-----:R-:W-:-:S04]  /*0180*/  IMAD.WIDE R16, R2, 0x4, R16 ;  /* 0x0000000402107825 */ /* 0x001fc800078e0210 */
[----:B-1----:R-:W-:Y:S02]  /*0190*/  IMAD.WIDE R20, R2, 0x4, R20 ;  /* 0x0000000402147825 */ /* 0x002fe400078e0214 */
[----:B------:R-:W5:Y:S02]  /*01a0*/  LDG.E.EL.128 R16, desc[UR4][R16.64] ;  /* 0x0000000410107981 */ /* 0x000f64000c2e1d00 */
[----:B---3--:R-:W-:Y:S02]  /*01b0*/  IMAD.WIDE R24, R0, 0x4, R24 ;  /* 0x0000000400187825 */ /* 0x008fe400078e0218 */
[----:B------:R-:W5:Y:S04]  /*01c0*/  LDG.E.EL.128 R20, desc[UR4][R20.64] ;  /* 0x0000000414147981 */ /* 0x000f68000c2e1d00 */
[----:B------:R-:W3:Y:S01]  /*01d0*/  LDG.E.128 R24, desc[UR4][R24.64] ;  /* 0x0000000418187981 */ /* 0x000ee2000c1e1d00 */
[----:B--2---:R-:W-:Y:S01]  /*01e0*/  FADD R2, R4, 9.9999997473787516356e-06 ;  /* 0x3727c5ac04027421 */ /* 0x004fe20000000000 */
[----:B------:R-:W-:-:S05]  /*01f0*/  FADD R3, R5, 9.9999997473787516356e-06 ;  /* 0x3727c5ac05037421 */ /* 0x000fca0000000000 */
[----:B------:R-:W0:Y:S01]  /*0200*/  MUFU.SQRT R2, R2 ;  /* 0x0000000200027308 */ /* 0x000e220000002000 */
[----:B------:R-:W-:Y:S01]  /*0210*/  FADD R6, R6, 9.9999997473787516356e-06 ;  /* 0x3727c5ac06067421 */ /* 0x000fe20000000000 */
[----:B------:R-:W-:-:S06]  /*0220*/  FADD R7, R7, 9.9999997473787516356e-06 ;  /* 0x3727c5ac07077421 */ /* 0x000fcc0000000000 */
[----:B------:R-:W1:Y:S08]  /*0230*/  MUFU.SQRT R3, R3 ;  /* 0x0000000300037308 */ /* 0x000e700000002000 */
[----:B------:R2:W3:Y:S01]  /*0240*/  MUFU.SQRT R4, R6 ;  /* 0x0000000600047308 */ /* 0x0004e20000002000 */
[----:B0-----:R-:W-:-:S07]  /*0250*/  FSETP.GT.AND P6, PT, R2, 8.50705917302346158658e+37, PT ;  /* 0x7e8000000200780b */ /* 0x001fce0003fc4000 */
[----:B------:R0:W4:Y:S01]  /*0260*/  MUFU.SQRT R5, R7 ;  /* 0x0000000700057308 */ /* 0x0001220000002000 */
[----:B--2---:R-:W-:Y:S01]  /*0270*/  HFMA2.MMA R6, -RZ, RZ, 1.625, 0 ;  /* 0x3e800000ff067435 */ /* 0x004fe200000001ff */
[C---:B-1----:R-:W-:Y:S02]  /*0280*/  FSETP.GT.AND P4, PT, R3.reuse, 8.50705917302346158658e+37, PT ;  /* 0x7e8000000300780b */ /* 0x042fe40003f84000 */
[----:B------:R-:W-:Y:S02]  /*0290*/  FSETP.GEU.AND P5, PT, R2, 1.175494350822287508e-38, PT ;  /* 0x008000000200780b */ /* 0x000fe40003fae000 */
[----:B------:R-:W-:Y:S02]  /*02a0*/  FSETP.GEU.AND P3, PT, R3, 1.175494350822287508e-38, PT ;  /* 0x008000000300780b */ /* 0x000fe40003f6e000 */
[----:B---3--:R-:W-:Y:S01]  /*02b0*/  FSETP.GT.AND P2, PT, R4, 8.50705917302346158658e+37, PT ;  /* 0x7e8000000400780b */ /* 0x008fe20003f44000 */
[----:B------:R-:W-:Y:S01]  /*02c0*/  @P6 FMUL R2, R2, 0.25 ;  /* 0x3e80000002026820 */ /* 0x000fe20000400000 */
[----:B------:R-:W-:-:S02]  /*02d0*/  FSETP.GEU.AND P0, PT, R4, 1.175494350822287508e-38, PT ;  /* 0x008000000400780b */ /* 0x000fc40003f0e000 */
[----:B0-----:R-:W-:Y:S02]  /*02e0*/  FSEL R7, R6, 1, P6 ;  /* 0x3f80000006077808 */ /* 0x001fe40003000000 */
[C---:B----4-:R-:W-:Y:S02]  /*02f0*/  FSETP.GT.AND P1, PT, R5.reuse, 8.50705917302346158658e+37, PT ;  /* 0x7e8000000500780b */ /* 0x050fe40003f24000 */
[----:B------:R-:W-:Y:S01]  /*0300*/  FSETP.GEU.AND P6, PT, R5, 1.175494350822287508e-38, PT ;  /* 0x008000000500780b */ /* 0x000fe20003fce000 */
[----:B------:R-:W-:Y:S01]  /*0310*/  @P4 FMUL R3, R3, 0.25 ;  /* 0x3e80000003034820 */ /* 0x000fe20000400000 */
[----:B------:R-:W-:-:S03]  /*0320*/  @!P5 FMUL R2, R2, 16777216 ;  /* 0x4b8000000202d820 */ /* 0x000fc60000400000 */
[----:B------:R-:W-:Y:S01]  /*0330*/  @!P3 FMUL R3, R3, 16777216 ;  /* 0x4b8000000303b820 */ /* 0x000fe20000400000 */
[----:B------:R-:W-:-:S05]  /*0340*/  @P2 FMUL R4, R4, 0.25 ;  /* 0x3e80000004042820 */ /* 0x000fca0000400000 */
[----:B------:R-:W-:Y:S01]  /*0350*/  @P1 FMUL R5, R5, 0.25 ;  /* 0x3e80000005051820 */ /* 0x000fe20000400000 */
[----:B------:R-:W0:Y:S01]  /*0360*/  MUFU.RCP R2, R2 ;  /* 0x0000000200027308 */ /* 0x000e220000001000 */
[----:B------:R-:W-:Y:S02]  /*0370*/  @!P0 FMUL R4, R4, 16777216 ;  /* 0x4b80000004048820 */ /* 0x000fe40000400000 */
[----:B------:R-:W-:-:S05]  /*0380*/  @!P6 FMUL R5, R5, 16777216 ;  /* 0x4b8000000505e820 */ /* 0x000fca0000400000 */
[----:B------:R-:W1:Y:S01]  /*0390*/  MUFU.RCP R3, R3 ;  /* 0x0000000300037308 */ /* 0x000e620000001000 */
[----:B------:R-:W-:Y:S01]  /*03a0*/  FADD R10, R10, -R14 ;  /* 0x8000000e0a0a7221 */ /* 0x000fe20000000000 */
[----:B------:R-:W-:Y:S01]  /*03b0*/  FSEL R14, R6, 1, P4 ;  /* 0x3f800000060e7808 */ /* 0x000fe20002000000 */
[----:B------:R-:W-:-:S05]  /*03c0*/  FADD R9, R9, -R13 ;  /* 0x8000000d09097221 */ /* 0x000fca0000000000 */
[----:B------:R-:W2:Y:S01]  /*03d0*/  MUFU.RCP R4, R4 ;  /* 0x0000000400047308 */ /* 0x000ea20000001000 */
[----:B------:R-:W-:Y:S01]  /*03e0*/  @!P5 FMUL R7, R7, 16777216 ;  /* 0x4b8000000707d820 */ /* 0x000fe20000400000 */
[----:B------:R-:W-:Y:S01]  /*03f0*/  @!P3 FMUL R14, R14, 16777216 ;  /* 0x4b8000000e0eb820 */ /* 0x000fe20000400000 */
[----:B------:R-:W-:-:S05]  /*0400*/  FSEL R13, R6, 1, P2 ;  /* 0x3f800000060d7808 */ /* 0x000fca0001000000 */
[----:B------:R-:W3:Y:S01]  /*0410*/  MUFU.RCP R5, R5 ;  /* 0x0000000500057308 */ /* 0x000ee20000001000 */
[----:B------:R-:W-:Y:S01]  /*0420*/  FSEL R6, R6, 1, P1 ;  /* 0x3f80000006067808 */ /* 0x000fe20000800000 */
[----:B0-----:R-:W-:Y:S01]  /*0430*/  FMUL R7, R2, R7 ;  /* 0x0000000702077220 */ /* 0x001fe20000400000 */
[----:B-1----:R-:W-:Y:S01]  /*0440*/  FMUL R14, R3, R14 ;  /* 0x0000000e030e7220 */ /* 0x002fe20000400000 */
[----:B------:R-:W-:Y:S01]  /*0450*/  @!P0 FMUL R13, R13, 16777216 ;  /* 0x4b8000000d0d8820 */ /* 0x000fe20000400000 */
[----:B------:R-:W0:Y:S01]  /*0460*/  LDC.64 R2, c[0x0][0x240] ;  /* 0x00009000ff027b82 */ /* 0x000e220000000a00 */
[----:B------:R-:W-:Y:S01]  /*0470*/  @!P6 FMUL R6, R6, 16777216 ;  /* 0x4b8000000606e820 */ /* 0x000fe20000400000 */
[----:B------:R-:W-:Y:S01]  /*0480*/  FADD R11, R11, -R15 ;  /* 0x8000000f0b0b7221 */ /* 0x000fe20000000000 */
[----:B------:R-:W-:Y:S01]  /*0490*/  FADD R8, R8, -R12 ;  /* 0x8000000c08087221 */ /* 0x000fe20000000000 */
[----:B--2---:R-:W-:Y:S01]  /*04a0*/  FMUL R13, R4, R13 ;  /* 0x0000000d040d7220 */ /* 0x004fe20000400000 */
[----:B------:R-:W-:Y:S01]  /*04b0*/  FMUL R14, R14, R9 ;  /* 0x000000090e0e7220 */ /* 0x000fe20000400000 */
[----:B---3--:R-:W-:Y:S01]  /*04c0*/  FMUL R6, R5, R6 ;  /* 0x0000000605067220 */ /* 0x008fe20000400000 */
[----:B------:R-:W-:Y:S01]  /*04d0*/  FMUL R7, R7, R8 ;  /* 0x0000000807077220 */ /* 0x000fe20000400000 */
[----:B------:R-:W-:-:S02]  /*04e0*/  FMUL R13, R13, R10 ;  /* 0x0000000a0d0d7220 */ /* 0x000fc40000400000 */
[----:B------:R-:W-:Y:S01]  /*04f0*/  FMUL R6, R6, R11 ;  /* 0x0000000b06067220 */ /* 0x000fe20000400000 */
[----:B-----5:R-:W-:Y:S01]  /*0500*/  FFMA R7, R16, R7, R20 ;  /* 0x0000000710077223 */ /* 0x020fe20000000014 */
[----:B------:R-:W-:Y:S01]  /*0510*/  FFMA R14, R17, R14, R21 ;  /* 0x0000000e110e7223 */ /* 0x000fe20000000015 */
[----:B------:R-:W-:Y:S01]  /*0520*/  FFMA R13, R18, R13, R22 ;  /* 0x0000000d120d7223 */ /* 0x000fe20000000016 */
[----:B------:R-:W-:Y:S02]  /*0530*/  FFMA R6, R19, R6, R23 ;  /* 0x0000000613067223 */ /* 0x000fe40000000017 */
[----:B------:R-:W-:Y:S01]  /*0540*/  FSETP.GEU.AND P3, PT, R7, -R24, PT ;  /* 0x800000180700720b */ /* 0x000fe20003f6e000 */
[----:B------:R-:W-:Y:S01]  /*0550*/  FADD R7, R24, R7 ;  /* 0x0000000718077221 */ /* 0x000fe20000000000 */
[----:B------:R-:W-:Y:S01]  /*0560*/  FSETP.GEU.AND P2, PT, R14, -R25, PT ;  /* 0x800000190e00720b */ /* 0x000fe20003f4e000 */
[----:B------:R-:W-:Y:S01]  /*0570*/  FADD R14, R25, R14 ;  /* 0x0000000e190e7221 */ /* 0x000fe20000000000 */
[----:B------:R-:W-:Y:S01]  /*0580*/  FSETP.GEU.AND P1, PT, R13, -R26, PT ;  /* 0x8000001a0d00720b */ /* 0x000fe20003f2e000 */
[----:B------:R-:W-:Y:S01]  /*0590*/  FADD R13, R26, R13 ;  /* 0x0000000d1a0d7221 */ /* 0x000fe20000000000 */
[----:B------:R-:W-:Y:S01]  /*05a0*/  FSETP.GEU.AND P0, PT, R6, -R27, PT ;  /* 0x8000001b0600720b */ /* 0x000fe20003f0e000 */
[----:B------:R-:W-:Y:S01]  /*05b0*/  FADD R6, R27, R6 ;  /* 0x000000061b067221 */ /* 0x000fe20000000000 */
[----:B0-----:R-:W-:Y:S01]  /*05c0*/  IMAD.WIDE R2, R0, 0x4, R2 ;  /* 0x0000000400027825 */ /* 0x001fe200078e0202 */
[----:B------:R-:W-:-:S02]  /*05d0*/  SEL R8, R7, RZ, P3 ;  /* 0x000000ff07087207 */ /* 0x000fc40001800000 */
[----:B------:R-:W-:Y:S02]  /*05e0*/  SEL R9, R14, RZ, P2 ;  /* 0x000000ff0e097207 */ /* 0x000fe40001000000 */
[----:B------:R-:W-:Y:S02]  /*05f0*/  SEL R10, R13, RZ, P1 ;  /* 0x000000ff0d0a7207 */ /* 0x000fe40000800000 */
[----:B------:R-:W-:-:S05]  /*0600*/  SEL R11, R6, RZ, P0 ;  /* 0x000000ff060b7207 */ /* 0x000fca0000000000 */
[----:B------:R-:W-:Y:S01]  /*0610*/  STG.E.128 desc[UR4][R2.64], R8 ;  /* 0x0000000802007986 */ /* 0x000fe2000c101d04 */
[----:B------:R-:W-:Y:S05]  /*0620*/  EXIT ;  /* 0x000000000000794d */ /* 0x000fea0003800000 */
.L_x_0:
[----:B------:R-:W-:-:S00]  /*0630*/  BRA `(.L_x_0) ;  /* 0xfffffffc00fc7947 */ /* 0x000fc0000383ffff */
[----:B------:R-:W-:-:S00]  /*0640*/  NOP ;  /* 0x0000000000007918 */ /* 0x000fc00000000000 */
        /* <DEDUP_REMOVED lines=11> */
.L_x_1:


//--------------------- .nv.global.init           --------------------------
	.section	.nv.global.init,"aw",@progbits
.nv.global.init:
	.type		_$_str,@object
	.size		_$_str,(_$_str_$_2 - _$_str)
_$_str:
        /*0000*/ 	.byte	0x5f, 0x5f, 0x43, 0x55, 0x44, 0x41, 0x5f, 0x46, 0x54, 0x5a, 0x00
	.type		_$_str_$_2,@object
	.size		_$_str_$_2,(.L_1 - _$_str_$_2)
_$_str_$_2:
        /*000b*/ 	.byte	0x5f, 0x5f, 0x43, 0x55, 0x44, 0x41, 0x5f, 0x50, 0x52, 0x45, 0x43, 0x5f, 0x53, 0x51, 0x52, 0x54
        /*001b*/ 	.byte	0x00
.L_1:


//--------------------- .nv.constant0.triton_poi_fused__native_batch_norm_legit_no_training_add_relu_10 --------------------------
	.section	.nv.constant0.triton_poi_fused__native_batch_norm_legit_no_training_add_relu_10,"a",@progbits
	.sectionflags	@""
	.align	4
.nv.constant0.triton_poi_fused__native_batch_norm_legit_no_training_add_relu_10:
	.zero		588
